//
// Generated by NVIDIA NVVM Compiler
//
// Compiler Build ID: CL-36424714
// Cuda compilation tools, release 13.0, V13.0.88
// Based on NVVM 20.0.0
//

.version 9.0
.target sm_100
.address_size 64

	// .globl	_Z7reduce6IiLj256ELb1EEvPT_S1_j
.extern .shared .align 16 .b8 __smem_d[];
.extern .shared .align 16 .b8 __smem[];

.visible .entry _Z7reduce6IiLj256ELb1EEvPT_S1_j(
	.param .u64 .ptr .align 1 _Z7reduce6IiLj256ELb1EEvPT_S1_j_param_0,
	.param .u64 .ptr .align 1 _Z7reduce6IiLj256ELb1EEvPT_S1_j_param_1,
	.param .u32 _Z7reduce6IiLj256ELb1EEvPT_S1_j_param_2
)
{
	.reg .pred 	%p<10>;
	.reg .b32 	%r<51>;
	.reg .b64 	%rd<11>;

	ld.param.u64 	%rd2, [_Z7reduce6IiLj256ELb1EEvPT_S1_j_param_0];
	ld.param.u64 	%rd3, [_Z7reduce6IiLj256ELb1EEvPT_S1_j_param_1];
	ld.param.u32 	%r11, [_Z7reduce6IiLj256ELb1EEvPT_S1_j_param_2];
	mov.u32 	%r1, %tid.x;
	mov.u32 	%r2, %ctaid.x;
	shl.b32 	%r13, %r2, 9;
	add.s32 	%r49, %r13, %r1;
	setp.ge.u32 	%p1, %r49, %r11;
	mov.b32 	%r50, 0;
	@%p1 bra 	$L__BB0_3;
	cvta.to.global.u64 	%rd1, %rd2;
	mov.u32 	%r15, %nctaid.x;
	shl.b32 	%r4, %r15, 9;
	mov.b32 	%r50, 0;
$L__BB0_2:
	mul.wide.u32 	%rd4, %r49, 4;
	add.s64 	%rd5, %rd1, %rd4;
	ld.global.u32 	%r16, [%rd5];
	add.s32 	%r17, %r16, %r50;
	add.s32 	%r18, %r49, 256;
	mul.wide.u32 	%rd6, %r18, 4;
	add.s64 	%rd7, %rd1, %rd6;
	ld.global.u32 	%r19, [%rd7];
	add.s32 	%r50, %r17, %r19;
	add.s32 	%r49, %r49, %r4;
	setp.lt.u32 	%p2, %r49, %r11;
	@%p2 bra 	$L__BB0_2;
$L__BB0_3:
	barrier.sync 	0;
	bar.warp.sync 	-1;
	shfl.sync.down.b32	%r20|%p3, %r50, 16, 31, -1;
	add.s32 	%r21, %r20, %r50;
	shfl.sync.down.b32	%r22|%p4, %r21, 8, 31, -1;
	add.s32 	%r23, %r22, %r21;
	shfl.sync.down.b32	%r24|%p5, %r23, 4, 31, -1;
	add.s32 	%r25, %r24, %r23;
	shfl.sync.down.b32	%r26|%p6, %r25, 2, 31, -1;
	add.s32 	%r27, %r26, %r25;
	shfl.sync.down.b32	%r28|%p7, %r27, 1, 31, -1;
	add.s32 	%r10, %r28, %r27;
	bar.warp.sync 	-1;
	and.b32  	%r29, %r1, 31;
	setp.ne.s32 	%p8, %r29, 0;
	@%p8 bra 	$L__BB0_5;
	shr.u32 	%r30, %r1, 3;
	mov.u32 	%r31, __smem;
	add.s32 	%r32, %r31, %r30;
	st.shared.u32 	[%r32], %r10;
$L__BB0_5:
	bar.warp.sync 	-1;
	setp.ne.s32 	%p9, %r1, 0;
	@%p9 bra 	$L__BB0_7;
	ld.shared.v4.u32 	{%r33, %r34, %r35, %r36}, [__smem];
	add.s32 	%r37, %r34, %r33;
	add.s32 	%r38, %r35, %r37;
	add.s32 	%r39, %r36, %r38;
	ld.shared.v4.u32 	{%r40, %r41, %r42, %r43}, [__smem+16];
	add.s32 	%r44, %r40, %r39;
	add.s32 	%r45, %r41, %r44;
	add.s32 	%r46, %r42, %r45;
	add.s32 	%r47, %r43, %r46;
	cvta.to.global.u64 	%rd8, %rd3;
	mul.wide.u32 	%rd9, %r2, 4;
	add.s64 	%rd10, %rd8, %rd9;
	st.global.u32 	[%rd10], %r47;
$L__BB0_7:
	ret;

}
	// .globl	_Z7reduce6IfLj256ELb1EEvPT_S1_j
.visible .entry _Z7reduce6IfLj256ELb1EEvPT_S1_j(
	.param .u64 .ptr .align 1 _Z7reduce6IfLj256ELb1EEvPT_S1_j_param_0,
	.param .u64 .ptr .align 1 _Z7reduce6IfLj256ELb1EEvPT_S1_j_param_1,
	.param .u32 _Z7reduce6IfLj256ELb1EEvPT_S1_j_param_2
)
{
	.reg .pred 	%p<10>;
	.reg .b32 	%r<26>;
	.reg .b32 	%f<37>;
	.reg .b64 	%rd<11>;

	ld.param.u64 	%rd2, [_Z7reduce6IfLj256ELb1EEvPT_S1_j_param_0];
	ld.param.u64 	%rd3, [_Z7reduce6IfLj256ELb1EEvPT_S1_j_param_1];
	ld.param.u32 	%r7, [_Z7reduce6IfLj256ELb1EEvPT_S1_j_param_2];
	mov.u32 	%r1, %tid.x;
	mov.u32 	%r2, %ctaid.x;
	shl.b32 	%r8, %r2, 9;
	add.s32 	%r25, %r8, %r1;
	setp.ge.u32 	%p1, %r25, %r7;
	mov.f32 	%f36, 0f00000000;
	@%p1 bra 	$L__BB1_3;
	cvta.to.global.u64 	%rd1, %rd2;
	mov.u32 	%r9, %nctaid.x;
	shl.b32 	%r4, %r9, 9;
	mov.f32 	%f36, 0f00000000;
$L__BB1_2:
	mul.wide.u32 	%rd4, %r25, 4;
	add.s64 	%rd5, %rd1, %rd4;
	ld.global.f32 	%f7, [%rd5];
	add.f32 	%f8, %f36, %f7;
	add.s32 	%r10, %r25, 256;
	mul.wide.u32 	%rd6, %r10, 4;
	add.s64 	%rd7, %rd1, %rd6;
	ld.global.f32 	%f9, [%rd7];
	add.f32 	%f36, %f8, %f9;
	add.s32 	%r25, %r25, %r4;
	setp.lt.u32 	%p2, %r25, %r7;
	@%p2 bra 	$L__BB1_2;
$L__BB1_3:
	barrier.sync 	0;
	bar.warp.sync 	-1;
	mov.b32 	%r11, %f36;
	shfl.sync.down.b32	%r12|%p3, %r11, 16, 31, -1;
	mov.b32 	%f10, %r12;
	add.f32 	%f11, %f36, %f10;
	mov.b32 	%r13, %f11;
	shfl.sync.down.b32	%r14|%p4, %r13, 8, 31, -1;
	mov.b32 	%f12, %r14;
	add.f32 	%f13, %f11, %f12;
	mov.b32 	%r15, %f13;
	shfl.sync.down.b32	%r16|%p5, %r15, 4, 31, -1;
	mov.b32 	%f14, %r16;
	add.f32 	%f15, %f13, %f14;
	mov.b32 	%r17, %f15;
	shfl.sync.down.b32	%r18|%p6, %r17, 2, 31, -1;
	mov.b32 	%f16, %r18;
	add.f32 	%f17, %f15, %f16;
	mov.b32 	%r19, %f17;
	shfl.sync.down.b32	%r20|%p7, %r19, 1, 31, -1;
	mov.b32 	%f18, %r20;
	add.f32 	%f4, %f17, %f18;
	bar.warp.sync 	-1;
	and.b32  	%r21, %r1, 31;
	setp.ne.s32 	%p8, %r21, 0;
	@%p8 bra 	$L__BB1_5;
	shr.u32 	%r22, %r1, 3;
	mov.u32 	%r23, __smem;
	add.s32 	%r24, %r23, %r22;
	st.shared.f32 	[%r24], %f4;
$L__BB1_5:
	bar.warp.sync 	-1;
	setp.ne.s32 	%p9, %r1, 0;
	@%p9 bra 	$L__BB1_7;
	ld.shared.v4.f32 	{%f19, %f20, %f21, %f22}, [__smem];
	add.f32 	%f23, %f19, 0f00000000;
	add.f32 	%f24, %f23, %f20;
	add.f32 	%f25, %f24, %f21;
	add.f32 	%f26, %f25, %f22;
	ld.shared.v4.f32 	{%f27, %f28, %f29, %f30}, [__smem+16];
	add.f32 	%f31, %f26, %f27;
	add.f32 	%f32, %f31, %f28;
	add.f32 	%f33, %f32, %f29;
	add.f32 	%f34, %f33, %f30;
	cvta.to.global.u64 	%rd8, %rd3;
	mul.wide.u32 	%rd9, %r2, 4;
	add.s64 	%rd10, %rd8, %rd9;
	st.global.f32 	[%rd10], %f34;
$L__BB1_7:
	ret;

}
	// .globl	_Z7reduce6IdLj256ELb1EEvPT_S1_j
.visible .entry _Z7reduce6IdLj256ELb1EEvPT_S1_j(
	.param .u64 .ptr .align 1 _Z7reduce6IdLj256ELb1EEvPT_S1_j_param_0,
	.param .u64 .ptr .align 1 _Z7reduce6IdLj256ELb1EEvPT_S1_j_param_1,
	.param .u32 _Z7reduce6IdLj256ELb1EEvPT_S1_j_param_2
)
{
	.reg .pred 	%p<15>;
	.reg .b32 	%r<36>;
	.reg .b64 	%rd<11>;
	.reg .b64 	%fd<38>;

	ld.param.u64 	%rd2, [_Z7reduce6IdLj256ELb1EEvPT_S1_j_param_0];
	ld.param.u64 	%rd3, [_Z7reduce6IdLj256ELb1EEvPT_S1_j_param_1];
	ld.param.u32 	%r7, [_Z7reduce6IdLj256ELb1EEvPT_S1_j_param_2];
	mov.u32 	%r1, %tid.x;
	mov.u32 	%r2, %ctaid.x;
	shl.b32 	%r8, %r2, 9;
	add.s32 	%r35, %r8, %r1;
	setp.ge.u32 	%p1, %r35, %r7;
	mov.f64 	%fd37, 0d0000000000000000;
	@%p1 bra 	$L__BB2_3;
	cvta.to.global.u64 	%rd1, %rd2;
	mov.u32 	%r9, %nctaid.x;
	shl.b32 	%r4, %r9, 9;
	mov.f64 	%fd37, 0d0000000000000000;
$L__BB2_2:
	mul.wide.u32 	%rd4, %r35, 8;
	add.s64 	%rd5, %rd1, %rd4;
	ld.global.f64 	%fd7, [%rd5];
	add.f64 	%fd8, %fd37, %fd7;
	add.s32 	%r10, %r35, 256;
	mul.wide.u32 	%rd6, %r10, 8;
	add.s64 	%rd7, %rd1, %rd6;
	ld.global.f64 	%fd9, [%rd7];
	add.f64 	%fd37, %fd8, %fd9;
	add.s32 	%r35, %r35, %r4;
	setp.lt.u32 	%p2, %r35, %r7;
	@%p2 bra 	$L__BB2_2;
$L__BB2_3:
	barrier.sync 	0;
	bar.warp.sync 	-1;
	// begin inline asm
	mov.b64 {%r11,%r12}, %fd37;
	// end inline asm
	shfl.sync.down.b32	%r14|%p3, %r12, 16, 31, -1;
	shfl.sync.down.b32	%r13|%p4, %r11, 16, 31, -1;
	// begin inline asm
	mov.b64 %fd11, {%r13,%r14};
	// end inline asm
	add.f64 	%fd12, %fd37, %fd11;
	// begin inline asm
	mov.b64 {%r15,%r16}, %fd12;
	// end inline asm
	shfl.sync.down.b32	%r18|%p5, %r16, 8, 31, -1;
	shfl.sync.down.b32	%r17|%p6, %r15, 8, 31, -1;
	// begin inline asm
	mov.b64 %fd13, {%r17,%r18};
	// end inline asm
	add.f64 	%fd14, %fd12, %fd13;
	// begin inline asm
	mov.b64 {%r19,%r20}, %fd14;
	// end inline asm
	shfl.sync.down.b32	%r22|%p7, %r20, 4, 31, -1;
	shfl.sync.down.b32	%r21|%p8, %r19, 4, 31, -1;
	// begin inline asm
	mov.b64 %fd15, {%r21,%r22};
	// end inline asm
	add.f64 	%fd16, %fd14, %fd15;
	// begin inline asm
	mov.b64 {%r23,%r24}, %fd16;
	// end inline asm
	shfl.sync.down.b32	%r26|%p9, %r24, 2, 31, -1;
	shfl.sync.down.b32	%r25|%p10, %r23, 2, 31, -1;
	// begin inline asm
	mov.b64 %fd17, {%r25,%r26};
	// end inline asm
	add.f64 	%fd18, %fd16, %fd17;
	// begin inline asm
	mov.b64 {%r27,%r28}, %fd18;
	// end inline asm
	shfl.sync.down.b32	%r30|%p11, %r28, 1, 31, -1;
	shfl.sync.down.b32	%r29|%p12, %r27, 1, 31, -1;
	// begin inline asm
	mov.b64 %fd19, {%r29,%r30};
	// end inline asm
	add.f64 	%fd4, %fd18, %fd19;
	bar.warp.sync 	-1;
	and.b32  	%r31, %r1, 31;
	setp.ne.s32 	%p13, %r31, 0;
	@%p13 bra 	$L__BB2_5;
	shr.u32 	%r32, %r1, 2;
	mov.u32 	%r33, __smem_d;
	add.s32 	%r34, %r33, %r32;
	st.shared.f64 	[%r34], %fd4;
$L__BB2_5:
	bar.warp.sync 	-1;
	setp.ne.s32 	%p14, %r1, 0;
	@%p14 bra 	$L__BB2_7;
	ld.shared.v2.f64 	{%fd20, %fd21}, [__smem_d];
	add.f64 	%fd22, %fd20, 0d0000000000000000;
	add.f64 	%fd23, %fd22, %fd21;
	ld.shared.v2.f64 	{%fd24, %fd25}, [__smem_d+16];
	add.f64 	%fd26, %fd23, %fd24;
	add.f64 	%fd27, %fd26, %fd25;
	ld.shared.v2.f64 	{%fd28, %fd29}, [__smem_d+32];
	add.f64 	%fd30, %fd27, %fd28;
	add.f64 	%fd31, %fd30, %fd29;
	ld.shared.v2.f64 	{%fd32, %fd33}, [__smem_d+48];
	add.f64 	%fd34, %fd31, %fd32;
	add.f64 	%fd35, %fd34, %fd33;
	cvta.to.global.u64 	%rd8, %rd3;
	mul.wide.u32 	%rd9, %r2, 8;
	add.s64 	%rd10, %rd8, %rd9;
	st.global.f64 	[%rd10], %fd35;
$L__BB2_7:
	ret;

}


// ===== COMPILED SASS (sm_100) =====

	.target	sm_100

	.elftype	@"ET_EXEC"


//--------------------- .note.nv.tkinfo           --------------------------
	.section	.note.nv.tkinfo,"",@"SHT_NOTE"
	.sectionflags	@"SHF_NOTE_NV_TKINFO"
	.tkinfo
        /*0018*/ 	.word	0x00000002
        /*0030*/ 	.string	""
        /*0030*/ 	.string	"ptxas"
        /*0030*/ 	.string	"Cuda compilation tools, release 13.0, V13.0.88"
        /*0030*/ 	.string	"Build cuda_13.0.r13.0/compiler.36424714_0"
        /*0030*/ 	.string	"-arch sm_100 -m 64 "



//--------------------- .note.nv.cuinfo           --------------------------
	.section	.note.nv.cuinfo,"",@"SHT_NOTE"
	.sectionflags	@"SHF_NOTE_NV_CUINFO"
        /*0018*/ 	.short	0x0002
        /*001a*/ 	.short	0x0064
        /*001c*/ 	.short	0x0082
	.zero		2


//--------------------- .nv.info                  --------------------------
	.section	.nv.info,"",@"SHT_CUDA_INFO"
	.align	4


	//----- nvinfo : EIATTR_REGCOUNT
	.align		4
        /*0000*/ 	.byte	0x04, 0x2f
        /*0002*/ 	.short	(.L_1 - .L_0)
	.align		4
.L_0:
        /*0004*/ 	.word	index@(_Z7reduce6IiLj256ELb1EEvPT_S1_j)
        /*0008*/ 	.word	0x0000000e


	//----- nvinfo : EIATTR_FRAME_SIZE
	.align		4
.L_1:
        /*000c*/ 	.byte	0x04, 0x11
        /*000e*/ 	.short	(.L_3 - .L_2)
	.align		4
.L_2:
        /*0010*/ 	.word	index@(_Z7reduce6IiLj256ELb1EEvPT_S1_j)
        /*0014*/ 	.word	0x00000000


	//----- nvinfo : EIATTR_REGCOUNT
	.align		4
.L_3:
        /*0018*/ 	.byte	0x04, 0x2f
        /*001a*/ 	.short	(.L_5 - .L_4)
	.align		4
.L_4:
        /*001c*/ 	.word	index@(_Z7reduce6IfLj256ELb1EEvPT_S1_j)
        /*0020*/ 	.word	0x0000000e


	//----- nvinfo : EIATTR_FRAME_SIZE
	.align		4
.L_5:
        /*0024*/ 	.byte	0x04, 0x11
        /*0026*/ 	.short	(.L_7 - .L_6)
	.align		4
.L_6:
        /*0028*/ 	.word	index@(_Z7reduce6IfLj256ELb1EEvPT_S1_j)
        /*002c*/ 	.word	0x00000000


	//----- nvinfo : EIATTR_REGCOUNT
	.align		4
.L_7:
        /*0030*/ 	.byte	0x04, 0x2f
        /*0032*/ 	.short	(.L_9 - .L_8)
	.align		4
.L_8:
        /*0034*/ 	.word	index@(_Z7reduce6IdLj256ELb1EEvPT_S1_j)
        /*0038*/ 	.word	0x00000012


	//----- nvinfo : EIATTR_FRAME_SIZE
	.align		4
.L_9:
        /*003c*/ 	.byte	0x04, 0x11
        /*003e*/ 	.short	(.L_11 - .L_10)
	.align		4
.L_10:
        /*0040*/ 	.word	index@(_Z7reduce6IdLj256ELb1EEvPT_S1_j)
        /*0044*/ 	.word	0x00000000


	//----- nvinfo : EIATTR_MIN_STACK_SIZE
	.align		4
.L_11:
        /*0048*/ 	.byte	0x04, 0x12
        /*004a*/ 	.short	(.L_13 - .L_12)
	.align		4
.L_12:
        /*004c*/ 	.word	index@(_Z7reduce6IdLj256ELb1EEvPT_S1_j)
        /*0050*/ 	.word	0x00000000


	//----- nvinfo : EIATTR_MIN_STACK_SIZE
	.align		4
.L_13:
        /*0054*/ 	.byte	0x04, 0x12
        /*0056*/ 	.short	(.L_15 - .L_14)
	.align		4
.L_14:
        /*0058*/ 	.word	index@(_Z7reduce6IfLj256ELb1EEvPT_S1_j)
        /*005c*/ 	.word	0x00000000


	//----- nvinfo : EIATTR_MIN_STACK_SIZE
	.align		4
.L_15:
        /*0060*/ 	.byte	0x04, 0x12
        /*0062*/ 	.short	(.L_17 - .L_16)
	.align		4
.L_16:
        /*0064*/ 	.word	index@(_Z7reduce6IiLj256ELb1EEvPT_S1_j)
        /*0068*/ 	.word	0x00000000
.L_17:


//--------------------- .nv.compat                --------------------------
	.section	.nv.compat,"",@"SHT_CUDA_COMPAT_INFO"
	.align	4
        /*0000*/ 	.byte	0x02, 0x09, 0x00, 0x00, 0x02, 0x02, 0x01, 0x00, 0x02, 0x05, 0x05, 0x00, 0x03, 0x07, 0x01, 0x01
        /*0010*/ 	.byte	0x02, 0x03, 0x00, 0x00, 0x02, 0x06, 0x01, 0x00, 0x04, 0x0b, 0x08, 0x00, 0x01, 0x00, 0x00, 0x00
        /*0020*/ 	.byte	0x00, 0x00, 0x00, 0x00


//--------------------- .nv.info._Z7reduce6IdLj256ELb1EEvPT_S1_j --------------------------
	.section	.nv.info._Z7reduce6IdLj256ELb1EEvPT_S1_j,"",@"SHT_CUDA_INFO"
	.sectionflags	@""
	.align	4


	//----- nvinfo : EIATTR_CUDA_API_VERSION
	.align		4
        /*0000*/ 	.byte	0x04, 0x37
        /*0002*/ 	.short	(.L_19 - .L_18)
.L_18:
        /*0004*/ 	.word	0x00000082


	//----- nvinfo : EIATTR_KPARAM_INFO
	.align		4
.L_19:
        /*0008*/ 	.byte	0x04, 0x17
        /*000a*/ 	.short	(.L_21 - .L_20)
.L_20:
        /*000c*/ 	.word	0x00000000
        /*0010*/ 	.short	0x0002
        /*0012*/ 	.short	0x0010
        /*0014*/ 	.byte	0x00, 0xf0, 0x11, 0x00


	//----- nvinfo : EIATTR_KPARAM_INFO
	.align		4
.L_21:
        /*0018*/ 	.byte	0x04, 0x17
        /*001a*/ 	.short	(.L_23 - .L_22)
.L_22:
        /*001c*/ 	.word	0x00000000
        /*0020*/ 	.short	0x0001
        /*0022*/ 	.short	0x0008
        /*0024*/ 	.byte	0x00, 0xf5, 0x21, 0x00


	//----- nvinfo : EIATTR_KPARAM_INFO
	.align		4
.L_23:
        /*0028*/ 	.byte	0x04, 0x17
        /*002a*/ 	.short	(.L_25 - .L_24)
.L_24:
        /*002c*/ 	.word	0x00000000
        /*0030*/ 	.short	0x0000
        /*0032*/ 	.short	0x0000
        /*0034*/ 	.byte	0x00, 0xf5, 0x21, 0x00


	//----- nvinfo : EIATTR_SPARSE_MMA_MASK
	.align		4
.L_25:
        /*0038*/ 	.byte	0x03, 0x50
        /*003a*/ 	.short	0x0000


	//----- nvinfo : EIATTR_MAXREG_COUNT
	.align		4
        /*003c*/ 	.byte	0x03, 0x1b
        /*003e*/ 	.short	0x00ff


	//----- nvinfo : EIATTR_NUM_BARRIERS
	.align		4
        /*0040*/ 	.byte	0x02, 0x4c
        /*0042*/ 	.byte	0x01
	.zero		1


	//----- nvinfo : EIATTR_MERCURY_ISA_VERSION
	.align		4
        /*0044*/ 	.byte	0x03, 0x5f
        /*0046*/ 	.short	0x0101


	//----- nvinfo : EIATTR_COOP_GROUP_MASK_REGIDS
	.align		4
        /*0048*/ 	.byte	0x04, 0x29
        /*004a*/ 	.short	(.L_27 - .L_26)


	//   ....[0]....
.L_26:
        /*004c*/ 	.word	0xffffffff


	//   ....[1]....
        /*0050*/ 	.word	0xffffffff


	//   ....[2]....
        /*0054*/ 	.word	0xffffffff


	//   ....[3]....
        /*0058*/ 	.word	0xffffffff


	//   ....[4]....
        /*005c*/ 	.word	0xffffffff


	//   ....[5]....
        /*0060*/ 	.word	0xffffffff


	//   ....[6]....
        /*0064*/ 	.word	0xffffffff


	//   ....[7]....
        /*0068*/ 	.word	0xffffffff


	//   ....[8]....
        /*006c*/ 	.word	0xffffffff


	//   ....[9]....
        /*0070*/ 	.word	0xffffffff


	//   ....[10]....
        /*0074*/ 	.word	0xffffffff


	//   ....[11]....
        /*0078*/ 	.word	0xffffffff


	//   ....[12]....
        /*007c*/ 	.word	0xffffffff


	//   ....[13]....
        /*0080*/ 	.word	0xffffffff


	//----- nvinfo : EIATTR_COOP_GROUP_INSTR_OFFSETS
	.align		4
.L_27:
        /*0084*/ 	.byte	0x04, 0x28
        /*0086*/ 	.short	(.L_29 - .L_28)


	//   ....[0]....
.L_28:
        /*0088*/ 	.word	0x00000180


	//   ....[1]....
        /*008c*/ 	.word	0x00000190


	//   ....[2]....
        /*0090*/ 	.word	0x000001b0


	//   ....[3]....
        /*0094*/ 	.word	0x000001c0


	//   ....[4]....
        /*0098*/ 	.word	0x000001e0


	//   ....[5]....
        /*009c*/ 	.word	0x00000220


	//   ....[6]....
        /*00a0*/ 	.word	0x00000230


	//   ....[7]....
        /*00a4*/ 	.word	0x00000270


	//   ....[8]....
        /*00a8*/ 	.word	0x00000280


	//   ....[9]....
        /*00ac*/ 	.word	0x000002a0


	//   ....[10]....
        /*00b0*/ 	.word	0x000002b0


	//   ....[11]....
        /*00b4*/ 	.word	0x000002d0


	//   ....[12]....
        /*00b8*/ 	.word	0x000002e0


	//   ....[13]....
        /*00bc*/ 	.word	0x00000310


	//----- nvinfo : EIATTR_VRC_CTA_INIT_COUNT
	.align		4
.L_29:
        /*00c0*/ 	.byte	0x02, 0x4a
	.zero		1
	.zero		1


	//----- nvinfo : EIATTR_EXIT_INSTR_OFFSETS
	.align		4
        /*00c4*/ 	.byte	0x04, 0x1c
        /*00c6*/ 	.short	(.L_31 - .L_30)


	//   ....[0]....
.L_30:
        /*00c8*/ 	.word	0x00000320


	//   ....[1]....
        /*00cc*/ 	.word	0x00000450


	//----- nvinfo : EIATTR_CRS_STACK_SIZE
	.align		4
.L_31:
        /*00d0*/ 	.byte	0x04, 0x1e
        /*00d2*/ 	.short	(.L_33 - .L_32)
.L_32:
        /*00d4*/ 	.word	0x00000000


	//----- nvinfo : EIATTR_CBANK_PARAM_SIZE
	.align		4
.L_33:
        /*00d8*/ 	.byte	0x03, 0x19
        /*00da*/ 	.short	0x0014


	//----- nvinfo : EIATTR_PARAM_CBANK
	.align		4
        /*00dc*/ 	.byte	0x04, 0x0a
        /*00de*/ 	.short	(.L_35 - .L_34)
	.align		4
.L_34:
        /*00e0*/ 	.word	index@(.nv.constant0._Z7reduce6IdLj256ELb1EEvPT_S1_j)
        /*00e4*/ 	.short	0x0380
        /*00e6*/ 	.short	0x0014


	//----- nvinfo : EIATTR_SW_WAR
	.align		4
.L_35:
        /*00e8*/ 	.byte	0x04, 0x36
        /*00ea*/ 	.short	(.L_37 - .L_36)
.L_36:
        /*00ec*/ 	.word	0x00000008
.L_37:


//--------------------- .nv.info._Z7reduce6IfLj256ELb1EEvPT_S1_j --------------------------
	.section	.nv.info._Z7reduce6IfLj256ELb1EEvPT_S1_j,"",@"SHT_CUDA_INFO"
	.sectionflags	@""
	.align	4


	//----- nvinfo : EIATTR_CUDA_API_VERSION
	.align		4
        /*0000*/ 	.byte	0x04, 0x37
        /*0002*/ 	.short	(.L_39 - .L_38)
.L_38:
        /*0004*/ 	.word	0x00000082


	//----- nvinfo : EIATTR_KPARAM_INFO
	.align		4
.L_39:
        /*0008*/ 	.byte	0x04, 0x17
        /*000a*/ 	.short	(.L_41 - .L_40)
.L_40:
        /*000c*/ 	.word	0x00000000
        /*0010*/ 	.short	0x0002
        /*0012*/ 	.short	0x0010
        /*0014*/ 	.byte	0x00, 0xf0, 0x11, 0x00


	//----- nvinfo : EIATTR_KPARAM_INFO
	.align		4
.L_41:
        /*0018*/ 	.byte	0x04, 0x17
        /*001a*/ 	.short	(.L_43 - .L_42)
.L_42:
        /*001c*/ 	.word	0x00000000
        /*0020*/ 	.short	0x0001
        /*0022*/ 	.short	0x0008
        /*0024*/ 	.byte	0x00, 0xf5, 0x21, 0x00


	//----- nvinfo : EIATTR_KPARAM_INFO
	.align		4
.L_43:
        /*0028*/ 	.byte	0x04, 0x17
        /*002a*/ 	.short	(.L_45 - .L_44)
.L_44:
        /*002c*/ 	.word	0x00000000
        /*0030*/ 	.short	0x0000
        /*0032*/ 	.short	0x0000
        /*0034*/ 	.byte	0x00, 0xf5, 0x21, 0x00


	//----- nvinfo : EIATTR_SPARSE_MMA_MASK
	.align		4
.L_45:
        /*0038*/ 	.byte	0x03, 0x50
        /*003a*/ 	.short	0x0000


	//----- nvinfo : EIATTR_MAXREG_COUNT
	.align		4
        /*003c*/ 	.byte	0x03, 0x1b
        /*003e*/ 	.short	0x00ff


	//----- nvinfo : EIATTR_NUM_BARRIERS
	.align		4
        /*0040*/ 	.byte	0x02, 0x4c
        /*0042*/ 	.byte	0x01
	.zero		1


	//----- nvinfo : EIATTR_MERCURY_ISA_VERSION
	.align		4
        /*0044*/ 	.byte	0x03, 0x5f
        /*0046*/ 	.short	0x0101


	//----- nvinfo : EIATTR_COOP_GROUP_MASK_REGIDS
	.align		4
        /*0048*/ 	.byte	0x04, 0x29
        /*004a*/ 	.short	(.L_47 - .L_46)


	//   ....[0]....
.L_46:
        /*004c*/ 	.word	0xffffffff


	//   ....[1]....
        /*0050*/ 	.word	0xffffffff


	//   ....[2]....
        /*0054*/ 	.word	0xffffffff


	//   ....[3]....
        /*0058*/ 	.word	0xffffffff


	//   ....[4]....
        /*005c*/ 	.word	0xffffffff


	//   ....[5]....
        /*0060*/ 	.word	0xffffffff


	//   ....[6]....
        /*0064*/ 	.word	0xffffffff


	//   ....[7]....
        /*0068*/ 	.word	0xffffffff


	//   ....[8]....
        /*006c*/ 	.word	0xffffffff


	//----- nvinfo : EIATTR_COOP_GROUP_INSTR_OFFSETS
	.align		4
.L_47:
        /*0070*/ 	.byte	0x04, 0x28
        /*0072*/ 	.short	(.L_49 - .L_48)


	//   ....[0]....
.L_48:
        /*0074*/ 	.word	0x00000190


	//   ....[1]....
        /*0078*/ 	.word	0x000001a0


	//   ....[2]....
        /*007c*/ 	.word	0x000001c0


	//   ....[3]....
        /*0080*/ 	.word	0x000001e0


	//   ....[4]....
        /*0084*/ 	.word	0x00000220


	//   ....[5]....
        /*0088*/ 	.word	0x00000250


	//   ....[6]....
        /*008c*/ 	.word	0x00000280


	//   ....[7]....
        /*0090*/ 	.word	0x000002a0


	//   ....[8]....
        /*0094*/ 	.word	0x000002d0


	//----- nvinfo : EIATTR_VRC_CTA_INIT_COUNT
	.align		4
.L_49:
        /*0098*/ 	.byte	0x02, 0x4a
	.zero		1
	.zero		1


	//----- nvinfo : EIATTR_EXIT_INSTR_OFFSETS
	.align		4
        /*009c*/ 	.byte	0x04, 0x1c
        /*009e*/ 	.short	(.L_51 - .L_50)


	//   ....[0]....
.L_50:
        /*00a0*/ 	.word	0x000002e0


	//   ....[1]....
        /*00a4*/ 	.word	0x000003f0


	//----- nvinfo : EIATTR_CRS_STACK_SIZE
	.align		4
.L_51:
        /*00a8*/ 	.byte	0x04, 0x1e
        /*00aa*/ 	.short	(.L_53 - .L_52)
.L_52:
        /*00ac*/ 	.word	0x00000000


	//----- nvinfo : EIATTR_CBANK_PARAM_SIZE
	.align		4
.L_53:
        /*00b0*/ 	.byte	0x03, 0x19
        /*00b2*/ 	.short	0x0014


	//----- nvinfo : EIATTR_PARAM_CBANK
	.align		4
        /*00b4*/ 	.byte	0x04, 0x0a
        /*00b6*/ 	.short	(.L_55 - .L_54)
	.align		4
.L_54:
        /*00b8*/ 	.word	index@(.nv.constant0._Z7reduce6IfLj256ELb1EEvPT_S1_j)
        /*00bc*/ 	.short	0x0380
        /*00be*/ 	.short	0x0014


	//----- nvinfo : EIATTR_SW_WAR
	.align		4
.L_55:
        /*00c0*/ 	.byte	0x04, 0x36
        /*00c2*/ 	.short	(.L_57 - .L_56)
.L_56:
        /*00c4*/ 	.word	0x00000008
.L_57:


//--------------------- .nv.info._Z7reduce6IiLj256ELb1EEvPT_S1_j --------------------------
	.section	.nv.info._Z7reduce6IiLj256ELb1EEvPT_S1_j,"",@"SHT_CUDA_INFO"
	.sectionflags	@""
	.align	4


	//----- nvinfo : EIATTR_CUDA_API_VERSION
	.align		4
        /*0000*/ 	.byte	0x04, 0x37
        /*0002*/ 	.short	(.L_59 - .L_58)
.L_58:
        /*0004*/ 	.word	0x00000082


	//----- nvinfo : EIATTR_KPARAM_INFO
	.align		4
.L_59:
        /*0008*/ 	.byte	0x04, 0x17
        /*000a*/ 	.short	(.L_61 - .L_60)
.L_60:
        /*000c*/ 	.word	0x00000000
        /*0010*/ 	.short	0x0002
        /*0012*/ 	.short	0x0010
        /*0014*/ 	.byte	0x00, 0xf0, 0x11, 0x00


	//----- nvinfo : EIATTR_KPARAM_INFO
	.align		4
.L_61:
        /*0018*/ 	.byte	0x04, 0x17
        /*001a*/ 	.short	(.L_63 - .L_62)
.L_62:
        /*001c*/ 	.word	0x00000000
        /*0020*/ 	.short	0x0001
        /*0022*/ 	.short	0x0008
        /*0024*/ 	.byte	0x00, 0xf5, 0x21, 0x00


	//----- nvinfo : EIATTR_KPARAM_INFO
	.align		4
.L_63:
        /*0028*/ 	.byte	0x04, 0x17
        /*002a*/ 	.short	(.L_65 - .L_64)
.L_64:
        /*002c*/ 	.word	0x00000000
        /*0030*/ 	.short	0x0000
        /*0032*/ 	.short	0x0000
        /*0034*/ 	.byte	0x00, 0xf5, 0x21, 0x00


	//----- nvinfo : EIATTR_SPARSE_MMA_MASK
	.align		4
.L_65:
        /*0038*/ 	.byte	0x03, 0x50
        /*003a*/ 	.short	0x0000


	//----- nvinfo : EIATTR_MAXREG_COUNT
	.align		4
        /*003c*/ 	.byte	0x03, 0x1b
        /*003e*/ 	.short	0x00ff


	//----- nvinfo : EIATTR_NUM_BARRIERS
	.align		4
        /*0040*/ 	.byte	0x02, 0x4c
        /*0042*/ 	.byte	0x01
	.zero		1


	//----- nvinfo : EIATTR_MERCURY_ISA_VERSION
	.align		4
        /*0044*/ 	.byte	0x03, 0x5f
        /*0046*/ 	.short	0x0101


	//----- nvinfo : EIATTR_COOP_GROUP_MASK_REGIDS
	.align		4
        /*0048*/ 	.byte	0x04, 0x29
        /*004a*/ 	.short	(.L_67 - .L_66)


	//   ....[0]....
.L_66:
        /*004c*/ 	.word	0xffffffff


	//   ....[1]....
        /*0050*/ 	.word	0xffffffff


	//   ....[2]....
        /*0054*/ 	.word	0xffffffff


	//   ....[3]....
        /*0058*/ 	.word	0xffffffff


	//   ....[4]....
        /*005c*/ 	.word	0xffffffff


	//   ....[5]....
        /*0060*/ 	.word	0xffffffff


	//   ....[6]....
        /*0064*/ 	.word	0xffffffff


	//   ....[7]....
        /*0068*/ 	.word	0xffffffff


	//   ....[8]....
        /*006c*/ 	.word	0xffffffff


	//----- nvinfo : EIATTR_COOP_GROUP_INSTR_OFFSETS
	.align		4
.L_67:
        /*0070*/ 	.byte	0x04, 0x28
        /*0072*/ 	.short	(.L_69 - .L_68)


	//   ....[0]....
.L_68:
        /*0074*/ 	.word	0x00000180


	//   ....[1]....
        /*0078*/ 	.word	0x00000190


	//   ....[2]....
        /*007c*/ 	.word	0x000001b0


	//   ....[3]....
        /*0080*/ 	.word	0x000001d0


	//   ....[4]....
        /*0084*/ 	.word	0x00000210


	//   ....[5]....
        /*0088*/ 	.word	0x00000240


	//   ....[6]....
        /*008c*/ 	.word	0x00000270


	//   ....[7]....
        /*0090*/ 	.word	0x00000290


	//   ....[8]....
        /*0094*/ 	.word	0x000002c0


	//----- nvinfo : EIATTR_VRC_CTA_INIT_COUNT
	.align		4
.L_69:
        /*0098*/ 	.byte	0x02, 0x4a
	.zero		1
	.zero		1


	//----- nvinfo : EIATTR_EXIT_INSTR_OFFSETS
	.align		4
        /*009c*/ 	.byte	0x04, 0x1c
        /*009e*/ 	.short	(.L_71 - .L_70)


	//   ....[0]....
.L_70:
        /*00a0*/ 	.word	0x000002d0


	//   ....[1]....
        /*00a4*/ 	.word	0x000003a0


	//----- nvinfo : EIATTR_CRS_STACK_SIZE
	.align		4
.L_71:
        /*00a8*/ 	.byte	0x04, 0x1e
        /*00aa*/ 	.short	(.L_73 - .L_72)
.L_72:
        /*00ac*/ 	.word	0x00000000


	//----- nvinfo : EIATTR_CBANK_PARAM_SIZE
	.align		4
.L_73:
        /*00b0*/ 	.byte	0x03, 0x19
        /*00b2*/ 	.short	0x0014


	//----- nvinfo : EIATTR_PARAM_CBANK
	.align		4
        /*00b4*/ 	.byte	0x04, 0x0a
        /*00b6*/ 	.short	(.L_75 - .L_74)
	.align		4
.L_74:
        /*00b8*/ 	.word	index@(.nv.constant0._Z7reduce6IiLj256ELb1EEvPT_S1_j)
        /*00bc*/ 	.short	0x0380
        /*00be*/ 	.short	0x0014


	//----- nvinfo : EIATTR_SW_WAR
	.align		4
.L_75:
        /*00c0*/ 	.byte	0x04, 0x36
        /*00c2*/ 	.short	(.L_77 - .L_76)
.L_76:
        /*00c4*/ 	.word	0x00000008
.L_77:


//--------------------- .nv.callgraph             --------------------------
	.section	.nv.callgraph,"",@"SHT_CUDA_CALLGRAPH"
	.align	4
	.sectionentsize	8
	.align		4
        /*0000*/ 	.word	0x00000000
	.align		4
        /*0004*/ 	.word	0xffffffff
	.align		4
        /*0008*/ 	.word	0x00000000
	.align		4
        /*000c*/ 	.word	0xfffffffe
	.align		4
        /*0010*/ 	.word	0x00000000
	.align		4
        /*0014*/ 	.word	0xfffffffd
	.align		4
        /*0018*/ 	.word	0x00000000
	.align		4
        /*001c*/ 	.word	0xfffffffc


//--------------------- .text._Z7reduce6IdLj256ELb1EEvPT_S1_j --------------------------
	.section	.text._Z7reduce6IdLj256ELb1EEvPT_S1_j,"ax",@progbits
	.align	128
        .global         _Z7reduce6IdLj256ELb1EEvPT_S1_j
        .type           _Z7reduce6IdLj256ELb1EEvPT_S1_j,@function
        .size           _Z7reduce6IdLj256ELb1EEvPT_S1_j,(.L_x_12 - _Z7reduce6IdLj256ELb1EEvPT_S1_j)
        .other          _Z7reduce6IdLj256ELb1EEvPT_S1_j,@"STO_CUDA_ENTRY STV_DEFAULT"
_Z7reduce6IdLj256ELb1EEvPT_S1_j:
.text._Z7reduce6IdLj256ELb1EEvPT_S1_j:
[----:B------:R-:W-:Y:S01]  /*0000*/  LDC R1, c[0x0][0x37c] ;  /* 0x0000df00ff017b82 */ /* 0x000fe20000000800 */
[----:B------:R-:W0:Y:S01]  /*0010*/  S2R R3, SR_TID.X ;  /* 0x0000000000037919 */ /* 0x000e220000002100 */
[----:B------:R-:W1:Y:S01]  /*0020*/  LDCU UR4, c[0x0][0x390] ;  /* 0x00007200ff0477ac */ /* 0x000e620008000800 */
[----:B------:R-:W-:Y:S01]  /*0030*/  BSSY.RECONVERGENT B0, `(.L_x_0) ;  /* 0x0000014000007945 */ /* 0x000fe20003800200 */
[----:B------:R-:W-:Y:S01]  /*0040*/  CS2R R4, SRZ ;  /* 0x0000000000047805 */ /* 0x000fe2000001ff00 */
[----:B------:R-:W0:Y:S01]  /*0050*/  S2R R0, SR_CTAID.X ;  /* 0x0000000000007919 */ /* 0x000e220000002500 */
[----:B------:R-:W2:Y:S01]  /*0060*/  LDCU.64 UR6, c[0x0][0x358] ;  /* 0x00006b00ff0677ac */ /* 0x000ea20008000a00 */
[----:B0-----:R-:W-:-:S05]  /*0070*/  IMAD R2, R0, 0x200, R3 ;  /* 0x0000020000027824 */ /* 0x001fca00078e0203 */
[----:B-1----:R-:W-:-:S13]  /*0080*/  ISETP.GE.U32.AND P0, PT, R2, UR4, PT ;  /* 0x0000000402007c0c */ /* 0x002fda000bf06070 */
[----:B--2---:R-:W-:Y:S05]  /*0090*/  @P0 BRA `(.L_x_1) ;  /* 0x0000000000340947 */ /* 0x004fea0003800000 */
[----:B------:R-:W0:Y:S01]  /*00a0*/  LDC R13, c[0x0][0x370] ;  /* 0x0000dc00ff0d7b82 */ /* 0x000e220000000800 */
[----:B------:R-:W-:-:S07]  /*00b0*/  CS2R R4, SRZ ;  /* 0x0000000000047805 */ /* 0x000fce000001ff00 */
[----:B------:R-:W1:Y:S02]  /*00c0*/  LDC.64 R10, c[0x0][0x380] ;  /* 0x0000e000ff0a7b82 */ /* 0x000e640000000a00 */
.L_x_2:
[----:B-1----:R-:W-:-:S04]  /*00d0*/  IMAD.WIDE.U32 R6, R2, 0x8, R10 ;  /* 0x0000000802067825 */ /* 0x002fc800078e000a */
[----:B------:R-:W-:Y:S02]  /*00e0*/  VIADD R9, R2, 0x100 ;  /* 0x0000010002097836 */ /* 0x000fe40000000000 */
[----:B------:R-:W2:Y:S02]  /*00f0*/  LDG.E.64 R6, desc[UR6][R6.64] ;  /* 0x0000000606067981 */ /* 0x000ea4000c1e1b00 */
[----:B------:R-:W-:-:S06]  /*0100*/  IMAD.WIDE.U32 R8, R9, 0x8, R10 ;  /* 0x0000000809087825 */ /* 0x000fcc00078e000a */
[----:B------:R-:W3:Y:S01]  /*0110*/  LDG.E.64 R8, desc[UR6][R8.64] ;  /* 0x0000000608087981 */ /* 0x000ee2000c1e1b00 */
[----:B0-----:R-:W-:-:S05]  /*0120*/  IMAD R2, R13, 0x200, R2 ;  /* 0x000002000d027824 */ /* 0x001fca00078e0202 */
[----:B------:R-:W-:Y:S01]  /*0130*/  ISETP.GE.U32.AND P0, PT, R2, UR4, PT ;  /* 0x0000000402007c0c */ /* 0x000fe2000bf06070 */
[----:B--2---:R-:W-:-:S08]  /*0140*/  DADD R4, R6, R4 ;  /* 0x0000000006047229 */ /* 0x004fd00000000004 */
[----:B---3--:R-:W-:-:S04]  /*0150*/  DADD R4, R4, R8 ;  /* 0x0000000004047229 */ /* 0x008fc80000000008 */
[----:B------:R-:W-:Y:S07]  /*0160*/  @!P0 BRA `(.L_x_2) ;  /* 0xfffffffc00d88947 */ /* 0x000fee000383ffff */
.L_x_1:
[----:B------:R-:W-:Y:S05]  /*0170*/  BSYNC.RECONVERGENT B0 ;  /* 0x0000000000007941 */ /* 0x000fea0003800200 */
.L_x_0:
[----:B------:R-:W-:Y:S01]  /*0180*/  SHFL.DOWN PT, R7, R5, 0x10, 0x1f ;  /* 0x0a001f0005077f89 */ /* 0x000fe200000e0000 */
[----:B------:R-:W-:Y:S01]  /*0190*/  BAR.SYNC.DEFER_BLOCKING 0x0 ;  /* 0x0000000000007b1d */ /* 0x000fe20000010000 */
[----:B------:R-:W-:-:S05]  /*01a0*/  LOP3.LUT P0, RZ, R3, 0x1f, RZ, 0xc0, !PT ;  /* 0x0000001f03ff7812 */ /* 0x000fca000780c0ff */
[----:B------:R-:W-:Y:S01]  /*01b0*/  NOP ;  /* 0x0000000000007918 */ /* 0x000fe20000000000 */
[----:B------:R-:W0:Y:S01]  /*01c0*/  SHFL.DOWN PT, R6, R4, 0x10, 0x1f ;  /* 0x0a001f0004067f89 */ /* 0x000e2200000e0000 */
[----:B------:R-:W-:Y:S01]  /*01d0*/  ISETP.NE.AND P1, PT, R3, RZ, PT ;  /* 0x000000ff0300720c */ /* 0x000fe20003f25270 */
[----:B------:R-:W-:-:S05]  /*01e0*/  NOP ;  /* 0x0000000000007918 */ /* 0x000fca0000000000 */
[----:B------:R-:W1:Y:S01]  /*01f0*/  @!P0 S2R R15, SR_CgaCtaId ;  /* 0x00000000000f8919 */ /* 0x000e620000008800 */
[----:B------:R-:W-:Y:S01]  /*0200*/  @!P0 MOV R2, 0x400 ;  /* 0x0000040000028802 */ /* 0x000fe20000000f00 */
[----:B0-----:R-:W-:-:S07]  /*0210*/  DADD R6, R6, R4 ;  /* 0x0000000006067229 */ /* 0x001fce0000000004 */
[----:B------:R-:W-:Y:S04]  /*0220*/  SHFL.DOWN PT, R9, R7, 0x8, 0x1f ;  /* 0x09001f0007097f89 */ /* 0x000fe800000e0000 */
[----:B------:R-:W0:Y:S01]  /*0230*/  SHFL.DOWN PT, R8, R6, 0x8, 0x1f ;  /* 0x09001f0006087f89 */ /* 0x000e2200000e0000 */
[----:B-1----:R-:W-:-:S04]  /*0240*/  @!P0 LEA R2, R15, R2, 0x18 ;  /* 0x000000020f028211 */ /* 0x002fc800078ec0ff */
[----:B------:R-:W-:Y:S01]  /*0250*/  @!P0 LEA.HI R3, R3, R2, RZ, 0x1e ;  /* 0x0000000203038211 */ /* 0x000fe200078ff0ff */
[----:B0-----:R-:W-:-:S07]  /*0260*/  DADD R8, R6, R8 ;  /* 0x0000000006087229 */ /* 0x001fce0000000008 */
[----:B------:R-:W-:Y:S04]  /*0270*/  SHFL.DOWN PT, R11, R9, 0x4, 0x1f ;  /* 0x08801f00090b7f89 */ /* 0x000fe800000e0000 */
[----:B------:R-:W0:Y:S02]  /*0280*/  SHFL.DOWN PT, R10, R8, 0x4, 0x1f ;  /* 0x08801f00080a7f89 */ /* 0x000e2400000e0000 */
[----:B0-----:R-:W-:-:S07]  /*0290*/  DADD R10, R8, R10 ;  /* 0x00000000080a7229 */ /* 0x001fce000000000a */
[----:B------:R-:W-:Y:S04]  /*02a0*/  SHFL.DOWN PT, R13, R11, 0x2, 0x1f ;  /* 0x08401f000b0d7f89 */ /* 0x000fe800000e0000 */
[----:B------:R-:W0:Y:S02]  /*02b0*/  SHFL.DOWN PT, R12, R10, 0x2, 0x1f ;  /* 0x08401f000a0c7f89 */ /* 0x000e2400000e0000 */
[----:B0-----:R-:W-:-:S07]  /*02c0*/  DADD R12, R10, R12 ;  /* 0x000000000a0c7229 */ /* 0x001fce000000000c */
[----:B------:R-:W-:Y:S04]  /*02d0*/  SHFL.DOWN PT, R5, R13, 0x1, 0x1f ;  /* 0x08201f000d057f89 */ /* 0x000fe800000e0000 */
[----:B------:R-:W0:Y:S02]  /*02e0*/  SHFL.DOWN PT, R4, R12, 0x1, 0x1f ;  /* 0x08201f000c047f89 */ /* 0x000e2400000e0000 */
[----:B0-----:R-:W-:-:S07]  /*02f0*/  DADD R4, R12, R4 ;  /* 0x000000000c047229 */ /* 0x001fce0000000004 */
[----:B------:R0:W-:Y:S01]  /*0300*/  @!P0 STS.64 [R3], R4 ;  /* 0x0000000403008388 */ /* 0x0001e20000000a00 */
[----:B------:R-:W-:Y:S01]  /*0310*/  NOP ;  /* 0x0000000000007918 */ /* 0x000fe20000000000 */
[----:B------:R-:W-:Y:S05]  /*0320*/  @P1 EXIT ;  /* 0x000000000000194d */ /* 0x000fea0003800000 */
[----:B------:R-:W1:Y:S01]  /*0330*/  S2UR UR5, SR_CgaCtaId ;  /* 0x00000000000579c3 */ /* 0x000e620000008800 */
[----:B------:R-:W-:Y:S02]  /*0340*/  UMOV UR4, 0x400 ;  /* 0x0000040000047882 */ /* 0x000fe40000000000 */
[----:B-1----:R-:W-:-:S09]  /*0350*/  ULEA UR4, UR5, UR4, 0x18 ;  /* 0x0000000405047291 */ /* 0x002fd2000f8ec0ff */
[----:B------:R-:W1:Y:S04]  /*0360*/  LDS.128 R12, [UR4] ;  /* 0x00000004ff0c7984 */ /* 0x000e680008000c00 */
[----:B------:R-:W2:Y:S04]  /*0370*/  LDS.128 R8, [UR4+0x10] ;  /* 0x00001004ff087984 */ /* 0x000ea80008000c00 */
[----:B0-----:R-:W0:Y:S01]  /*0380*/  LDS.128 R4, [UR4+0x20] ;  /* 0x00002004ff047984 */ /* 0x001e220008000c00 */
[----:B-1----:R-:W-:-:S08]  /*0390*/  DADD R12, RZ, R12 ;  /* 0x00000000ff0c7229 */ /* 0x002fd0000000000c */
[----:B------:R-:W-:Y:S02]  /*03a0*/  DADD R2, R14, R12 ;  /* 0x000000000e027229 */ /* 0x000fe4000000000c */
[----:B------:R-:W1:Y:S06]  /*03b0*/  LDS.128 R12, [UR4+0x30] ;  /* 0x00003004ff0c7984 */ /* 0x000e6c0008000c00 */
[----:B--2---:R-:W-:-:S08]  /*03c0*/  DADD R2, R2, R8 ;  /* 0x0000000002027229 */ /* 0x004fd00000000008 */
[----:B------:R-:W-:-:S08]  /*03d0*/  DADD R2, R10, R2 ;  /* 0x000000000a027229 */ /* 0x000fd00000000002 */
[----:B0-----:R-:W-:Y:S01]  /*03e0*/  DADD R2, R2, R4 ;  /* 0x0000000002027229 */ /* 0x001fe20000000004 */
[----:B------:R-:W0:Y:S07]  /*03f0*/  LDC.64 R4, c[0x0][0x388] ;  /* 0x0000e200ff047b82 */ /* 0x000e2e0000000a00 */
[----:B------:R-:W-:-:S08]  /*0400*/  DADD R2, R6, R2 ;  /* 0x0000000006027229 */ /* 0x000fd00000000002 */
[----:B-1----:R-:W-:-:S08]  /*0410*/  DADD R2, R2, R12 ;  /* 0x0000000002027229 */ /* 0x002fd0000000000c */
[----:B------:R-:W-:Y:S01]  /*0420*/  DADD R2, R14, R2 ;  /* 0x000000000e027229 */ /* 0x000fe20000000002 */
[----:B0-----:R-:W-:-:S06]  /*0430*/  IMAD.WIDE.U32 R4, R0, 0x8, R4 ;  /* 0x0000000800047825 */ /* 0x001fcc00078e0004 */
[----:B------:R-:W-:Y:S01]  /*0440*/  STG.E.64 desc[UR6][R4.64], R2 ;  /* 0x0000000204007986 */ /* 0x000fe2000c101b06 */
[----:B------:R-:W-:Y:S05]  /*0450*/  EXIT ;  /* 0x000000000000794d */ /* 0x000fea0003800000 */
.L_x_3:
[----:B------:R-:W-:-:S00]  /*0460*/  BRA `(.L_x_3) ;  /* 0xfffffffc00fc7947 */ /* 0x000fc0000383ffff */
[----:B------:R-:W-:-:S00]  /*0470*/  NOP ;  /* 0x0000000000007918 */ /* 0x000fc00000000000 */
        /* <DEDUP_REMOVED lines=8> */
.L_x_12:


//--------------------- .text._Z7reduce6IfLj256ELb1EEvPT_S1_j --------------------------
	.section	.text._Z7reduce6IfLj256ELb1EEvPT_S1_j,"ax",@progbits
	.align	128
        .global         _Z7reduce6IfLj256ELb1EEvPT_S1_j
        .type           _Z7reduce6IfLj256ELb1EEvPT_S1_j,@function
        .size           _Z7reduce6IfLj256ELb1EEvPT_S1_j,(.L_x_13 - _Z7reduce6IfLj256ELb1EEvPT_S1_j)
        .other          _Z7reduce6IfLj256ELb1EEvPT_S1_j,@"STO_CUDA_ENTRY STV_DEFAULT"
_Z7reduce6IfLj256ELb1EEvPT_S1_j:
.text._Z7reduce6IfLj256ELb1EEvPT_S1_j:
[----:B------:R-:W-:Y:S01]  /*0000*/  LDC R1, c[0x0][0x37c] ;  /* 0x0000df00ff017b82 */ /* 0x000fe20000000800 */
[----:B------:R-:W0:Y:S01]  /*0010*/  S2R R11, SR_TID.X ;  /* 0x00000000000b7919 */ /* 0x000e220000002100 */
[----:B------:R-:W1:Y:S01]  /*0020*/  LDCU UR4, c[0x0][0x390] ;  /* 0x00007200ff0477ac */ /* 0x000e620008000800 */
[----:B------:R-:W-:Y:S01]  /*0030*/  BSSY.RECONVERGENT B0, `(.L_x_4) ;  /* 0x0000015000007945 */ /* 0x000fe20003800200 */
[----:B------:R-:W-:Y:S01]  /*0040*/  HFMA2 R8, -RZ, RZ, 0, 0 ;  /* 0x00000000ff087431 */ /* 0x000fe200000001ff */
[----:B------:R-:W0:Y:S01]  /*0050*/  S2R R0, SR_CTAID.X ;  /* 0x0000000000007919 */ /* 0x000e220000002500 */
[----:B------:R-:W2:Y:S01]  /*0060*/  LDCU.64 UR6, c[0x0][0x358] ;  /* 0x00006b00ff0677ac */ /* 0x000ea20008000a00 */
[----:B0-----:R-:W-:-:S04]  /*0070*/  LEA R2, R0, R11, 0x9 ;  /* 0x0000000b00027211 */ /* 0x001fc800078e48ff */
[----:B-1----:R-:W-:-:S13]  /*0080*/  ISETP.GE.U32.AND P0, PT, R2, UR4, PT ;  /* 0x0000000402007c0c */ /* 0x002fda000bf06070 */
[----:B--2---:R-:W-:Y:S05]  /*0090*/  @P0 BRA `(.L_x_5) ;  /* 0x0000000000380947 */ /* 0x004fea0003800000 */
[----:B------:R-:W0:Y:S01]  /*00a0*/  LDC R10, c[0x0][0x370] ;  /* 0x0000dc00ff0a7b82 */ /* 0x000e220000000800 */
[----:B------:R-:W-:Y:S02]  /*00b0*/  MOV R9, R2 ;  /* 0x0000000200097202 */ /* 0x000fe40000000f00 */
[----:B------:R-:W-:-:S05]  /*00c0*/  MOV R8, RZ ;  /* 0x000000ff00087202 */ /* 0x000fca0000000f00 */
[----:B------:R-:W1:Y:S02]  /*00d0*/  LDC.64 R6, c[0x0][0x380] ;  /* 0x0000e000ff067b82 */ /* 0x000e640000000a00 */
.L_x_6:
[C---:B------:R-:W-:Y:S01]  /*00e0*/  IADD3 R5, PT, PT, R9.reuse, 0x100, RZ ;  /* 0x0000010009057810 */ /* 0x040fe20007ffe0ff */
[----:B-1----:R-:W-:-:S04]  /*00f0*/  IMAD.WIDE.U32 R2, R9, 0x4, R6 ;  /* 0x0000000409027825 */ /* 0x002fc800078e0006 */
[----:B------:R-:W-:Y:S02]  /*0100*/  IMAD.WIDE.U32 R4, R5, 0x4, R6 ;  /* 0x0000000405047825 */ /* 0x000fe400078e0006 */
[----:B------:R-:W2:Y:S04]  /*0110*/  LDG.E R3, desc[UR6][R2.64] ;  /* 0x0000000602037981 */ /* 0x000ea8000c1e1900 */
[----:B------:R-:W3:Y:S01]  /*0120*/  LDG.E R5, desc[UR6][R4.64] ;  /* 0x0000000604057981 */ /* 0x000ee2000c1e1900 */
[----:B0-----:R-:W-:-:S04]  /*0130*/  LEA R9, R10, R9, 0x9 ;  /* 0x000000090a097211 */ /* 0x001fc800078e48ff */
[----:B------:R-:W-:Y:S01]  /*0140*/  ISETP.GE.U32.AND P0, PT, R9, UR4, PT ;  /* 0x0000000409007c0c */ /* 0x000fe2000bf06070 */
[----:B--2---:R-:W-:-:S04]  /*0150*/  FADD R8, R3, R8 ;  /* 0x0000000803087221 */ /* 0x004fc80000000000 */
[----:B---3--:R-:W-:-:S08]  /*0160*/  FADD R8, R8, R5 ;  /* 0x0000000508087221 */ /* 0x008fd00000000000 */
[----:B------:R-:W-:Y:S05]  /*0170*/  @!P0 BRA `(.L_x_6) ;  /* 0xfffffffc00d88947 */ /* 0x000fea000383ffff */
.L_x_5:
[----:B------:R-:W-:Y:S05]  /*0180*/  BSYNC.RECONVERGENT B0 ;  /* 0x0000000000007941 */ /* 0x000fea0003800200 */
.L_x_4:
[----:B------:R-:W0:Y:S01]  /*0190*/  SHFL.DOWN PT, R3, R8, 0x10, 0x1f ;  /* 0x0a001f0008037f89 */ /* 0x000e2200000e0000 */
[----:B------:R-:W-:Y:S01]  /*01a0*/  BAR.SYNC.DEFER_BLOCKING 0x0 ;  /* 0x0000000000007b1d */ /* 0x000fe20000010000 */
[----:B------:R-:W-:-:S05]  /*01b0*/  LOP3.LUT P0, RZ, R11, 0x1f, RZ, 0xc0, !PT ;  /* 0x0000001f0bff7812 */ /* 0x000fca000780c0ff */
[----:B------:R-:W-:Y:S01]  /*01c0*/  NOP ;  /* 0x0000000000007918 */ /* 0x000fe20000000000 */
[----:B------:R-:W-:Y:S01]  /*01d0*/  ISETP.NE.AND P1, PT, R11, RZ, PT ;  /* 0x000000ff0b00720c */ /* 0x000fe20003f25270 */
[----:B------:R-:W-:Y:S01]  /*01e0*/  NOP ;  /* 0x0000000000007918 */ /* 0x000fe20000000000 */
[----:B0-----:R-:W-:-:S05]  /*01f0*/  FADD R3, R3, R8 ;  /* 0x0000000803037221 */ /* 0x001fca0000000000 */
[----:B------:R-:W0:Y:S01]  /*0200*/  @!P0 S2R R9, SR_CgaCtaId ;  /* 0x0000000000098919 */ /* 0x000e220000008800 */
[----:B------:R-:W-:Y:S01]  /*0210*/  @!P0 MOV R6, 0x400 ;  /* 0x0000040000068802 */ /* 0x000fe20000000f00 */
[----:B------:R-:W1:Y:S02]  /*0220*/  SHFL.DOWN PT, R2, R3, 0x8, 0x1f ;  /* 0x09001f0003027f89 */ /* 0x000e6400000e0000 */
[----:B-1----:R-:W-:Y:S01]  /*0230*/  FADD R2, R3, R2 ;  /* 0x0000000203027221 */ /* 0x002fe20000000000 */
[----:B0-----:R-:W-:-:S04]  /*0240*/  @!P0 LEA R6, R9, R6, 0x18 ;  /* 0x0000000609068211 */ /* 0x001fc800078ec0ff */
[----:B------:R-:W0:Y:S01]  /*0250*/  SHFL.DOWN PT, R5, R2, 0x4, 0x1f ;  /* 0x08801f0002057f89 */ /* 0x000e2200000e0000 */
[----:B------:R-:W-:Y:S01]  /*0260*/  @!P0 LEA.HI R6, R11, R6, RZ, 0x1d ;  /* 0x000000060b068211 */ /* 0x000fe200078fe8ff */
[----:B0-----:R-:W-:-:S05]  /*0270*/  FADD R5, R2, R5 ;  /* 0x0000000502057221 */ /* 0x001fca0000000000 */
[----:B------:R-:W0:Y:S02]  /*0280*/  SHFL.DOWN PT, R4, R5, 0x2, 0x1f ;  /* 0x08401f0005047f89 */ /* 0x000e2400000e0000 */
[----:B0-----:R-:W-:-:S05]  /*0290*/  FADD R4, R5, R4 ;  /* 0x0000000405047221 */ /* 0x001fca0000000000 */
[----:B------:R-:W0:Y:S02]  /*02a0*/  SHFL.DOWN PT, R7, R4, 0x1, 0x1f ;  /* 0x08201f0004077f89 */ /* 0x000e2400000e0000 */
[----:B0-----:R-:W-:-:S05]  /*02b0*/  FADD R7, R4, R7 ;  /* 0x0000000704077221 */ /* 0x001fca0000000000 */
[----:B------:R0:W-:Y:S01]  /*02c0*/  @!P0 STS [R6], R7 ;  /* 0x0000000706008388 */ /* 0x0001e20000000800 */
[----:B------:R-:W-:Y:S01]  /*02d0*/  NOP ;  /* 0x0000000000007918 */ /* 0x000fe20000000000 */
[----:B------:R-:W-:Y:S05]  /*02e0*/  @P1 EXIT ;  /* 0x000000000000194d */ /* 0x000fea0003800000 */
[----:B------:R-:W1:Y:S01]  /*02f0*/  S2UR UR5, SR_CgaCtaId ;  /* 0x00000000000579c3 */ /* 0x000e620000008800 */
[----:B------:R-:W-:-:S07]  /*0300*/  UMOV UR4, 0x400 ;  /* 0x0000040000047882 */ /* 0x000fce0000000000 */
[----:B------:R-:W2:Y:S01]  /*0310*/  LDC.64 R2, c[0x0][0x388] ;  /* 0x0000e200ff027b82 */ /* 0x000ea20000000a00 */
[----:B-1----:R-:W-:Y:S01]  /*0320*/  ULEA UR4, UR5, UR4, 0x18 ;  /* 0x0000000405047291 */ /* 0x002fe2000f8ec0ff */
[----:B--2---:R-:W-:-:S08]  /*0330*/  IMAD.WIDE.U32 R2, R0, 0x4, R2 ;  /* 0x0000000400027825 */ /* 0x004fd000078e0002 */
[----:B------:R-:W1:Y:S04]  /*0340*/  LDS.128 R8, [UR4] ;  /* 0x00000004ff087984 */ /* 0x000e680008000c00 */
[----:B0-----:R-:W0:Y:S01]  /*0350*/  LDS.128 R4, [UR4+0x10] ;  /* 0x00001004ff047984 */ /* 0x001e220008000c00 */
[----:B-1----:R-:W-:-:S04]  /*0360*/  FADD R8, RZ, R8 ;  /* 0x00000008ff087221 */ /* 0x002fc80000000000 */
[----:B------:R-:W-:-:S04]  /*0370*/  FADD R9, R9, R8 ;  /* 0x0000000809097221 */ /* 0x000fc80000000000 */
[----:B------:R-:W-:-:S04]  /*0380*/  FADD R10, R10, R9 ;  /* 0x000000090a0a7221 */ /* 0x000fc80000000000 */
[----:B------:R-:W-:-:S04]  /*0390*/  FADD R11, R11, R10 ;  /* 0x0000000a0b0b7221 */ /* 0x000fc80000000000 */
[----:B0-----:R-:W-:-:S04]  /*03a0*/  FADD R4, R11, R4 ;  /* 0x000000040b047221 */ /* 0x001fc80000000000 */
[----:B------:R-:W-:-:S04]  /*03b0*/  FADD R5, R5, R4 ;  /* 0x0000000405057221 */ /* 0x000fc80000000000 */
[----:B------:R-:W-:-:S04]  /*03c0*/  FADD R6, R6, R5 ;  /* 0x0000000506067221 */ /* 0x000fc80000000000 */
[----:B------:R-:W-:-:S05]  /*03d0*/  FADD R7, R7, R6 ;  /* 0x0000000607077221 */ /* 0x000fca0000000000 */
[----:B------:R-:W-:Y:S01]  /*03e0*/  STG.E desc[UR6][R2.64], R7 ;  /* 0x0000000702007986 */ /* 0x000fe2000c101906 */
[----:B------:R-:W-:Y:S05]  /*03f0*/  EXIT ;  /* 0x000000000000794d */ /* 0x000fea0003800000 */
.L_x_7:
        /* <DEDUP_REMOVED lines=16> */
.L_x_13:


//--------------------- .text._Z7reduce6IiLj256ELb1EEvPT_S1_j --------------------------
	.section	.text._Z7reduce6IiLj256ELb1EEvPT_S1_j,"ax",@progbits
	.align	128
        .global         _Z7reduce6IiLj256ELb1EEvPT_S1_j
        .type           _Z7reduce6IiLj256ELb1EEvPT_S1_j,@function
        .size           _Z7reduce6IiLj256ELb1EEvPT_S1_j,(.L_x_14 - _Z7reduce6IiLj256ELb1EEvPT_S1_j)
        .other          _Z7reduce6IiLj256ELb1EEvPT_S1_j,@"STO_CUDA_ENTRY STV_DEFAULT"
_Z7reduce6IiLj256ELb1EEvPT_S1_j:
.text._Z7reduce6IiLj256ELb1EEvPT_S1_j:
[----:B------:R-:W-:Y:S01]  /*0000*/  LDC R1, c[0x0][0x37c] ;  /* 0x0000df00ff017b82 */ /* 0x000fe20000000800 */
[----:B------:R-:W0:Y:S01]  /*0010*/  S2R R11, SR_TID.X ;  /* 0x00000000000b7919 */ /* 0x000e220000002100 */
[----:B------:R-:W1:Y:S01]  /*0020*/  LDCU UR4, c[0x0][0x390] ;  /* 0x00007200ff0477ac */ /* 0x000e620008000800 */
[----:B------:R-:W-:Y:S01]  /*0030*/  BSSY.RECONVERGENT B0, `(.L_x_8) ;  /* 0x0000014000007945 */ /* 0x000fe20003800200 */
[----:B------:R-:W-:Y:S01]  /*0040*/  IMAD.MOV.U32 R8, RZ, RZ, RZ ;  /* 0x000000ffff087224 */ /* 0x000fe200078e00ff */
[----:B------:R-:W0:Y:S01]  /*0050*/  S2R R0, SR_CTAID.X ;  /* 0x0000000000007919 */ /* 0x000e220000002500 */
[----:B------:R-:W2:Y:S01]  /*0060*/  LDCU.64 UR6, c[0x0][0x358] ;  /* 0x00006b00ff0677ac */ /* 0x000ea20008000a00 */
[----:B0-----:R-:W-:-:S05]  /*0070*/  IMAD R2, R0, 0x200, R11 ;  /* 0x0000020000027824 */ /* 0x001fca00078e020b */
[----:B-1----:R-:W-:-:S13]  /*0080*/  ISETP.GE.U32.AND P0, PT, R2, UR4, PT ;  /* 0x0000000402007c0c */ /* 0x002fda000bf06070 */
[----:B--2---:R-:W-:Y:S05]  /*0090*/  @P0 BRA `(.L_x_9) ;  /* 0x0000000000340947 */ /* 0x004fea0003800000 */
[----:B------:R-:W0:Y:S01]  /*00a0*/  LDC R10, c[0x0][0x370] ;  /* 0x0000dc00ff0a7b82 */ /* 0x000e220000000800 */
[----:B------:R-:W-:Y:S02]  /*00b0*/  IMAD.MOV.U32 R9, RZ, RZ, R2 ;  /* 0x000000ffff097224 */ /* 0x000fe400078e0002 */
[----:B------:R-:W-:-:S05]  /*00c0*/  IMAD.MOV.U32 R8, RZ, RZ, RZ ;  /* 0x000000ffff087224 */ /* 0x000fca00078e00ff */
[----:B------:R-:W1:Y:S02]  /*00d0*/  LDC.64 R6, c[0x0][0x380] ;  /* 0x0000e000ff067b82 */ /* 0x000e640000000a00 */
.L_x_10:
[C---:B------:R-:W-:Y:S01]  /*00e0*/  IADD3 R5, PT, PT, R9.reuse, 0x100, RZ ;  /* 0x0000010009057810 */ /* 0x040fe20007ffe0ff */
[----:B-1----:R-:W-:-:S04]  /*00f0*/  IMAD.WIDE.U32 R2, R9, 0x4, R6 ;  /* 0x0000000409027825 */ /* 0x002fc800078e0006 */
[----:B------:R-:W-:Y:S02]  /*0100*/  IMAD.WIDE.U32 R4, R5, 0x4, R6 ;  /* 0x0000000405047825 */ /* 0x000fe400078e0006 */
[----:B------:R-:W2:Y:S04]  /*0110*/  LDG.E R3, desc[UR6][R2.64] ;  /* 0x0000000602037981 */ /* 0x000ea8000c1e1900 */
[----:B------:R-:W2:Y:S01]  /*0120*/  LDG.E R4, desc[UR6][R4.64] ;  /* 0x0000000604047981 */ /* 0x000ea2000c1e1900 */
[----:B0-----:R-:W-:-:S05]  /*0130*/  IMAD R9, R10, 0x200, R9 ;  /* 0x000002000a097824 */ /* 0x001fca00078e0209 */
[----:B------:R-:W-:Y:S02]  /*0140*/  ISETP.GE.U32.AND P0, PT, R9, UR4, PT ;  /* 0x0000000409007c0c */ /* 0x000fe4000bf06070 */
[----:B--2---:R-:W-:-:S11]  /*0150*/  IADD3 R8, PT, PT, R4, R3, R8 ;  /* 0x0000000304087210 */ /* 0x004fd60007ffe008 */
[----:B------:R-:W-:Y:S05]  /*0160*/  @!P0 BRA `(.L_x_10) ;  /* 0xfffffffc00dc8947 */ /* 0x000fea000383ffff */
.L_x_9:
[----:B------:R-:W-:Y:S05]  /*0170*/  BSYNC.RECONVERGENT B0 ;  /* 0x0000000000007941 */ /* 0x000fea0003800200 */
.L_x_8:
[----:B------:R-:W0:Y:S01]  /*0180*/  SHFL.DOWN PT, R3, R8, 0x10, 0x1f ;  /* 0x0a001f0008037f89 */ /* 0x000e2200000e0000 */
[----:B------:R-:W-:Y:S01]  /*0190*/  BAR.SYNC.DEFER_BLOCKING 0x0 ;  /* 0x0000000000007b1d */ /* 0x000fe20000010000 */
[----:B------:R-:W-:-:S05]  /*01a0*/  LOP3.LUT P0, RZ, R11, 0x1f, RZ, 0xc0, !PT ;  /* 0x0000001f0bff7812 */ /* 0x000fca000780c0ff */
[----:B------:R-:W-:Y:S01]  /*01b0*/  NOP ;  /* 0x0000000000007918 */ /* 0x000fe20000000000 */
[----:B------:R-:W-:Y:S01]  /*01c0*/  ISETP.NE.AND P1, PT, R11, RZ, PT ;  /* 0x000000ff0b00720c */ /* 0x000fe20003f25270 */
[----:B------:R-:W-:Y:S01]  /*01d0*/  NOP ;  /* 0x0000000000007918 */ /* 0x000fe20000000000 */
[----:B0-----:R-:W-:-:S05]  /*01e0*/  IMAD.IADD R3, R3, 0x1, R8 ;  /* 0x0000000103037824 */ /* 0x001fca00078e0208 */
[----:B------:R-:W0:Y:S01]  /*01f0*/  @!P0 S2R R9, SR_CgaCtaId ;  /* 0x0000000000098919 */ /* 0x000e220000008800 */
[----:B------:R-:W-:Y:S01]  /*0200*/  @!P0 MOV R6, 0x400 ;  /* 0x0000040000068802 */ /* 0x000fe20000000f00 */
[----:B------:R-:W1:Y:S02]  /*0210*/  SHFL.DOWN PT, R2, R3, 0x8, 0x1f ;  /* 0x09001f0003027f89 */ /* 0x000e6400000e0000 */
[----:B-1----:R-:W-:Y:S02]  /*0220*/  IADD3 R2, PT, PT, R3, R2, RZ ;  /* 0x0000000203027210 */ /* 0x002fe40007ffe0ff */
[----:B0-----:R-:W-:-:S03]  /*0230*/  @!P0 LEA R6, R9, R6, 0x18 ;  /* 0x0000000609068211 */ /* 0x001fc600078ec0ff */
[----:B------:R-:W0:Y:S01]  /*0240*/  SHFL.DOWN PT, R5, R2, 0x4, 0x1f ;  /* 0x08801f0002057f89 */ /* 0x000e2200000e0000 */
[----:B------:R-:W-:Y:S01]  /*0250*/  @!P0 LEA.HI R6, R11, R6, RZ, 0x1d ;  /* 0x000000060b068211 */ /* 0x000fe200078fe8ff */
[----:B0-----:R-:W-:-:S05]  /*0260*/  IMAD.IADD R5, R2, 0x1, R5 ;  /* 0x0000000102057824 */ /* 0x001fca00078e0205 */
[----:B------:R-:W0:Y:S02]  /*0270*/  SHFL.DOWN PT, R4, R5, 0x2, 0x1f ;  /* 0x08401f0005047f89 */ /* 0x000e2400000e0000 */
[----:B0-----:R-:W-:-:S05]  /*0280*/  IMAD.IADD R4, R5, 0x1, R4 ;  /* 0x0000000105047824 */ /* 0x001fca00078e0204 */
[----:B------:R-:W0:Y:S02]  /*0290*/  SHFL.DOWN PT, R7, R4, 0x1, 0x1f ;  /* 0x08201f0004077f89 */ /* 0x000e2400000e0000 */
[----:B0-----:R-:W-:-:S05]  /*02a0*/  IADD3 R7, PT, PT, R4, R7, RZ ;  /* 0x0000000704077210 */ /* 0x001fca0007ffe0ff */
        /* <DEDUP_REMOVED lines=10> */
[----:B-1----:R-:W-:-:S04]  /*0350*/  IADD3 R8, PT, PT, R10, R9, R8 ;  /* 0x000000090a087210 */ /* 0x002fc80007ffe008 */
[----:B0-----:R-:W-:-:S04]  /*0360*/  IADD3 R4, PT, PT, R4, R11, R8 ;  /* 0x0000000b04047210 */ /* 0x001fc80007ffe008 */
[----:B------:R-:W-:-:S05]  /*0370*/  IADD3 R4, PT, PT, R6, R5, R4 ;  /* 0x0000000506047210 */ /* 0x000fca0007ffe004 */
[----:B------:R-:W-:-:S05]  /*0380*/  IMAD.IADD R7, R7, 0x1, R4 ;  /* 0x0000000107077824 */ /* 0x000fca00078e0204 */
[----:B------:R-:W-:Y:S01]  /*0390*/  STG.E desc[UR6][R2.64], R7 ;  /* 0x0000000702007986 */ /* 0x000fe2000c101906 */
[----:B------:R-:W-:Y:S05]  /*03a0*/  EXIT ;  /* 0x000000000000794d */ /* 0x000fea0003800000 */
.L_x_11:
        /* <DEDUP_REMOVED lines=13> */
.L_x_14:


//--------------------- .nv.shared._Z7reduce6IdLj256ELb1EEvPT_S1_j --------------------------
	.section	.nv.shared._Z7reduce6IdLj256ELb1EEvPT_S1_j,"aw",@nobits
	.sectionflags	@""
	.align	16
	.zero		1024


//--------------------- .nv.shared.reserved.0     --------------------------
	.section	.nv.shared.reserved.0,"aw",@nobits
	.weak		__nv_reservedSMEM_offset_0_alias
	.size		__nv_reservedSMEM_offset_0_alias, 0, 64
	.other		__nv_reservedSMEM_offset_0_alias,@"STO_CUDA_RESERVED_SHARED STV_DEFAULT"
__nv_reservedSMEM_offset_0_alias:
	.zero		0
	.zero		64


//--------------------- .nv.shared._Z7reduce6IfLj256ELb1EEvPT_S1_j --------------------------
	.section	.nv.shared._Z7reduce6IfLj256ELb1EEvPT_S1_j,"aw",@nobits
	.sectionflags	@""
	.align	16
	.zero		1024


//--------------------- .nv.shared._Z7reduce6IiLj256ELb1EEvPT_S1_j --------------------------
	.section	.nv.shared._Z7reduce6IiLj256ELb1EEvPT_S1_j,"aw",@nobits
	.sectionflags	@""
	.align	16
	.zero		1024


//--------------------- .nv.constant0._Z7reduce6IdLj256ELb1EEvPT_S1_j --------------------------
	.section	.nv.constant0._Z7reduce6IdLj256ELb1EEvPT_S1_j,"a",@progbits
	.sectionflags	@""
	.align	4
.nv.constant0._Z7reduce6IdLj256ELb1EEvPT_S1_j:
	.zero		916


//--------------------- .nv.constant0._Z7reduce6IfLj256ELb1EEvPT_S1_j --------------------------
	.section	.nv.constant0._Z7reduce6IfLj256ELb1EEvPT_S1_j,"a",@progbits
	.sectionflags	@""
	.align	4
.nv.constant0._Z7reduce6IfLj256ELb1EEvPT_S1_j:
	.zero		916


//--------------------- .nv.constant0._Z7reduce6IiLj256ELb1EEvPT_S1_j --------------------------
	.section	.nv.constant0._Z7reduce6IiLj256ELb1EEvPT_S1_j,"a",@progbits
	.sectionflags	@""
	.align	4
.nv.constant0._Z7reduce6IiLj256ELb1EEvPT_S1_j:
	.zero		916


//--------------------- SYMBOLS --------------------------

	.type		.nv.reservedSmem.offset0,@object
	.size		.nv.reservedSmem.offset0,0x4
	.type		.nv.reservedSmem.cap,@object
	.size		.nv.reservedSmem.cap,0x4
